	.headerflags	@"EF_CUDA_TEXMODE_UNIFIED EF_CUDA_64BIT_ADDRESS EF_CUDA_ACCELERATORS EF_CUDA_SM90 EF_CUDA_VIRTUAL_SM(EF_CUDA_SM90)"
	.elftype	@"ET_EXEC"


//--------------------- .nv.info                  --------------------------
	.section	.nv.info,"",@"SHT_CUDA_INFO"
	.align	4


	//----- nvinfo : EIATTR_REGCOUNT
	.align		4
        /*0000*/ 	.byte	0x04, 0x2f
        /*0002*/ 	.short	(.L_1 - .L_0)
	.align		4
.L_0:
        /*0004*/ 	.word	index@(triton_poi_fused_convolution_25)
        /*0008*/ 	.word	0x0000000c


	//----- nvinfo : EIATTR_MIN_STACK_SIZE
	.align		4
.L_1:
        /*000c*/ 	.byte	0x04, 0x12
        /*000e*/ 	.short	(.L_3 - .L_2)
	.align		4
.L_2:
        /*0010*/ 	.word	index@(triton_poi_fused_convolution_25)
        /*0014*/ 	.word	0x00000000


	//----- nvinfo : EIATTR_FRAME_SIZE
	.align		4
.L_3:
        /*0018*/ 	.byte	0x04, 0x11
        /*001a*/ 	.short	(.L_5 - .L_4)
	.align		4
.L_4:
        /*001c*/ 	.word	index@(triton_poi_fused_convolution_25)
        /*0020*/ 	.word	0x00000000


	//----- nvinfo : EIATTR_MIN_STACK_SIZE
	.align		4
.L_5:
        /*0024*/ 	.byte	0x04, 0x12
        /*0026*/ 	.short	(.L_7 - .L_6)
	.align		4
.L_6:
        /*0028*/ 	.word	index@(triton_poi_fused_convolution_25)
        /*002c*/ 	.word	0x00000000
.L_7:


//--------------------- .nv.info.triton_poi_fused_convolution_25 --------------------------
	.section	.nv.info.triton_poi_fused_convolution_25,"",@"SHT_CUDA_INFO"
	.sectionflags	@""
	.align	4


	//----- nvinfo : EIATTR_CUDA_API_VERSION
	.align		4
        /*0000*/ 	.byte	0x04, 0x37
        /*0002*/ 	.short	(.L_9 - .L_8)
.L_8:
        /*0004*/ 	.word	0x0000007c


	//----- nvinfo : EIATTR_KPARAM_INFO
	.align		4
.L_9:
        /*0008*/ 	.byte	0x04, 0x17
        /*000a*/ 	.short	(.L_11 - .L_10)
.L_10:
        /*000c*/ 	.word	0x00000000
        /*0010*/ 	.short	0x0002
        /*0012*/ 	.short	0x0010
        /*0014*/ 	.byte	0x00, 0xf0, 0x11, 0x00


	//----- nvinfo : EIATTR_KPARAM_INFO
	.align		4
.L_11:
        /*0018*/ 	.byte	0x04, 0x17
        /*001a*/ 	.short	(.L_13 - .L_12)
.L_12:
        /*001c*/ 	.word	0x00000000
        /*0020*/ 	.short	0x0001
        /*0022*/ 	.short	0x0008
        /*0024*/ 	.byte	0x00, 0xf4, 0x21, 0x00


	//----- nvinfo : EIATTR_KPARAM_INFO
	.align		4
.L_13:
        /*0028*/ 	.byte	0x04, 0x17
        /*002a*/ 	.short	(.L_15 - .L_14)
.L_14:
        /*002c*/ 	.word	0x00000000
        /*0030*/ 	.short	0x0000
        /*0032*/ 	.short	0x0000
        /*0034*/ 	.byte	0x00, 0xf4, 0x21, 0x00


	//----- nvinfo : EIATTR_SPARSE_MMA_MASK
	.align		4
.L_15:
        /*0038*/ 	.byte	0x03, 0x50
        /*003a*/ 	.short	0x0000


	//----- nvinfo : EIATTR_MAXREG_COUNT
	.align		4
        /*003c*/ 	.byte	0x03, 0x1b
        /*003e*/ 	.short	0x00ff


	//----- nvinfo : EIATTR_EXIT_INSTR_OFFSETS
	.align		4
        /*0040*/ 	.byte	0x04, 0x1c
        /*0042*/ 	.short	(.L_17 - .L_16)


	//   ....[0]....
.L_16:
        /*0044*/ 	.word	0x00000150


	//----- nvinfo : EIATTR_REQNTID
	.align		4
.L_17:
        /*0048*/ 	.byte	0x04, 0x10
        /*004a*/ 	.short	(.L_19 - .L_18)
.L_18:
        /*004c*/ 	.word	0x00000080
        /*0050*/ 	.word	0x00000001
        /*0054*/ 	.word	0x00000001


	//----- nvinfo : EIATTR_CBANK_PARAM_SIZE
	.align		4
.L_19:
        /*0058*/ 	.byte	0x03, 0x19
        /*005a*/ 	.short	0x0014


	//----- nvinfo : EIATTR_PARAM_CBANK
	.align		4
        /*005c*/ 	.byte	0x04, 0x0a
        /*005e*/ 	.short	(.L_21 - .L_20)
	.align		4
.L_20:
        /*0060*/ 	.word	index@(.nv.constant0.triton_poi_fused_convolution_25)
        /*0064*/ 	.short	0x0210
        /*0066*/ 	.short	0x0014


	//----- nvinfo : EIATTR_SW_WAR
	.align		4
.L_21:
        /*0068*/ 	.byte	0x04, 0x36
        /*006a*/ 	.short	(.L_23 - .L_22)
.L_22:
        /*006c*/ 	.word	0x00000008
.L_23:


//--------------------- .nv.callgraph             --------------------------
	.section	.nv.callgraph,"",@"SHT_CUDA_CALLGRAPH"
	.align	4
	.sectionentsize	8
	.align		4
        /*0000*/ 	.word	0x00000000
	.align		4
        /*0004*/ 	.word	0xffffffff
	.align		4
        /*0008*/ 	.word	0x00000000
	.align		4
        /*000c*/ 	.word	0xfffffffe
	.align		4
        /*0010*/ 	.word	0x00000000
	.align		4
        /*0014*/ 	.word	0xfffffffd
	.align		4
        /*0018*/ 	.word	0x00000000
	.align		4
        /*001c*/ 	.word	0xfffffffc


//--------------------- .text.triton_poi_fused_convolution_25 --------------------------
	.section	.text.triton_poi_fused_convolution_25,"ax",@progbits
	.align	128
        .global         triton_poi_fused_convolution_25
        .type           triton_poi_fused_convolution_25,@function
        .size           triton_poi_fused_convolution_25,(.L_x_1 - triton_poi_fused_convolution_25)
        .other          triton_poi_fused_convolution_25,@"STO_CUDA_ENTRY STV_DEFAULT"
triton_poi_fused_convolution_25:
.text.triton_poi_fused_convolution_25:
[----:B------:R-:W-:Y:S01]  /*0000*/  LDC R1, c[0x0][0x28] ;  /* 0x00000a00ff017b82 */ /* 0x000fe20000000800 */
[----:B------:R-:W1:Y:S07]  /*0010*/  S2R R0, SR_TID.X ;  /* 0x0000000000007919 */ /* 0x000e6e0000002100 */
[----:B------:R-:W2:Y:S01]  /*0020*/  LDC.64 R4, c[0x0][0x218] ;  /* 0x00008600ff047b82 */ /* 0x000ea20000000a00 */
[----:B------:R-:W-:Y:S01]  /*0030*/  ULDC.64 UR4, c[0x0][0x208] ;  /* 0x0000820000047ab9 */ /* 0x000fe20000000a00 */
[----:B------:R-:W3:Y:S06]  /*0040*/  S2R R7, SR_CTAID.X ;  /* 0x0000000000077919 */ /* 0x000eec0000002500 */
[----:B------:R-:W4:Y:S01]  /*0050*/  LDC.64 R2, c[0x0][0x210] ;  /* 0x00008400ff027b82 */ /* 0x000f220000000a00 */
[----:B-1----:R-:W-:Y:S01]  /*0060*/  IMAD.SHL.U32 R0, R0, 0x2, RZ ;  /* 0x0000000200007824 */ /* 0x002fe200078e00ff */
[----:B---3--:R-:W-:-:S04]  /*0070*/  SHF.R.S32.HI R6, RZ, 0x17, R7 ;  /* 0x00000017ff067819 */ /* 0x008fc80000011407 */
[----:B------:R-:W-:-:S04]  /*0080*/  LOP3.LUT R0, R0, 0xfe, RZ, 0xc0, !PT ;  /* 0x000000fe00007812 */ /* 0x000fc800078ec0ff */
[----:B------:R-:W-:Y:S02]  /*0090*/  LEA R7, R7, R0, 0x8 ;  /* 0x0000000007077211 */ /* 0x000fe400078e40ff */
[----:B------:R-:W-:-:S03]  /*00a0*/  SGXT R0, R6, 0x1 ;  /* 0x000000010600781a */ /* 0x000fc60000000200 */
[----:B----4-:R-:W-:Y:S01]  /*00b0*/  IMAD.WIDE R2, R7, 0x4, R2 ;  /* 0x0000000407027825 */ /* 0x010fe200078e0202 */
[----:B------:R-:W-:-:S04]  /*00c0*/  LEA.HI R0, R0, R7, RZ, 0x9 ;  /* 0x0000000700007211 */ /* 0x000fc800078f48ff */
[----:B------:R-:W-:-:S05]  /*00d0*/  LOP3.LUT R0, R0, 0xfffffe00, RZ, 0xc0, !PT ;  /* 0xfffffe0000007812 */ /* 0x000fca00078ec0ff */
[----:B------:R-:W-:Y:S02]  /*00e0*/  IMAD.IADD R9, R7, 0x1, -R0 ;  /* 0x0000000107097824 */ /* 0x000fe400078e0a00 */
[----:B------:R-:W3:Y:S02]  /*00f0*/  LDG.E.64 R6, desc[UR4][R2.64] ;  /* 0x0000000402067981 */ /* 0x000ee4000c1e1b00 */
[----:B--2---:R-:W-:-:S06]  /*0100*/  IMAD.WIDE R4, R9, 0x4, R4 ;  /* 0x0000000409047825 */ /* 0x004fcc00078e0204 */
[----:B------:R-:W3:Y:S02]  /*0110*/  LDG.E.EL.64 R4, desc[UR4][R4.64] ;  /* 0x0000000404047981 */ /* 0x000ee4000c2e1b00 */
[----:B---3--:R-:W-:Y:S01]  /*0120*/  FADD R6, R6, R4 ;  /* 0x0000000406067221 */ /* 0x008fe20000000000 */
[----:B------:R-:W-:-:S05]  /*0130*/  FADD R7, R7, R5 ;  /* 0x0000000507077221 */ /* 0x000fca0000000000 */
[----:B------:R-:W-:Y:S01]  /*0140*/  STG.E.64 desc[UR4][R2.64], R6 ;  /* 0x0000000602007986 */ /* 0x000fe2000c101b04 */
[----:B------:R-:W-:Y:S05]  /*0150*/  EXIT ;  /* 0x000000000000794d */ /* 0x000fea0003800000 */
.L_x_0:
[----:B------:R-:W-:-:S00]  /*0160*/  BRA `(.L_x_0) ;  /* 0xfffffffc00fc7947 */ /* 0x000fc0000383ffff */
[----:B------:R-:W-:-:S00]  /*0170*/  NOP ;  /* 0x0000000000007918 */ /* 0x000fc00000000000 */
        /* <DEDUP_REMOVED lines=8> */
.L_x_1:


//--------------------- .nv.constant0.triton_poi_fused_convolution_25 --------------------------
	.section	.nv.constant0.triton_poi_fused_convolution_25,"a",@progbits
	.sectionflags	@""
	.align	4
.nv.constant0.triton_poi_fused_convolution_25:
	.zero		548
